//
// Generated by NVIDIA NVVM Compiler
//
// Compiler Build ID: CL-36424714
// Cuda compilation tools, release 13.0, V13.0.88
// Based on NVVM 20.0.0
//

.version 9.0
.target sm_100
.address_size 64

	// .globl	_Z4waitv

.visible .entry _Z4waitv()
{
	.reg .pred 	%p<2>;
	.reg .b64 	%rd<5>;

	// begin inline asm
	mov.u64 	%rd2, %clock64;
	// end inline asm
$L__BB0_1:
	// begin inline asm
	mov.u64 	%rd3, %clock64;
	// end inline asm
	sub.s64 	%rd4, %rd3, %rd2;
	setp.lt.s64 	%p1, %rd4, 100000000;
	@%p1 bra 	$L__BB0_1;
	ret;

}


// ===== COMPILED SASS (sm_100) =====

	.target	sm_100

	.elftype	@"ET_EXEC"


//--------------------- .note.nv.tkinfo           --------------------------
	.section	.note.nv.tkinfo,"",@"SHT_NOTE"
	.sectionflags	@"SHF_NOTE_NV_TKINFO"
	.tkinfo
        /*0018*/ 	.word	0x00000002
        /*0030*/ 	.string	""
        /*0030*/ 	.string	"ptxas"
        /*0030*/ 	.string	"Cuda compilation tools, release 13.0, V13.0.88"
        /*0030*/ 	.string	"Build cuda_13.0.r13.0/compiler.36424714_0"
        /*0030*/ 	.string	"-arch sm_100 -m 64 "



//--------------------- .note.nv.cuinfo           --------------------------
	.section	.note.nv.cuinfo,"",@"SHT_NOTE"
	.sectionflags	@"SHF_NOTE_NV_CUINFO"
        /*0018*/ 	.short	0x0002
        /*001a*/ 	.short	0x0064
        /*001c*/ 	.short	0x0082
	.zero		2


//--------------------- .nv.info                  --------------------------
	.section	.nv.info,"",@"SHT_CUDA_INFO"
	.align	4


	//----- nvinfo : EIATTR_REGCOUNT
	.align		4
        /*0000*/ 	.byte	0x04, 0x2f
        /*0002*/ 	.short	(.L_1 - .L_0)
	.align		4
.L_0:
        /*0004*/ 	.word	index@(_Z4waitv)
        /*0008*/ 	.word	0x00000008


	//----- nvinfo : EIATTR_FRAME_SIZE
	.align		4
.L_1:
        /*000c*/ 	.byte	0x04, 0x11
        /*000e*/ 	.short	(.L_3 - .L_2)
	.align		4
.L_2:
        /*0010*/ 	.word	index@(_Z4waitv)
        /*0014*/ 	.word	0x00000000


	//----- nvinfo : EIATTR_MIN_STACK_SIZE
	.align		4
.L_3:
        /*0018*/ 	.byte	0x04, 0x12
        /*001a*/ 	.short	(.L_5 - .L_4)
	.align		4
.L_4:
        /*001c*/ 	.word	index@(_Z4waitv)
        /*0020*/ 	.word	0x00000000
.L_5:


//--------------------- .nv.compat                --------------------------
	.section	.nv.compat,"",@"SHT_CUDA_COMPAT_INFO"
	.align	4
        /*0000*/ 	.byte	0x02, 0x09, 0x00, 0x00, 0x02, 0x02, 0x01, 0x00, 0x02, 0x05, 0x05, 0x00, 0x03, 0x07, 0x01, 0x01
        /*0010*/ 	.byte	0x02, 0x03, 0x00, 0x00, 0x02, 0x06, 0x01, 0x00, 0x04, 0x0b, 0x08, 0x00, 0x09, 0x00, 0x00, 0x00
        /*0020*/ 	.byte	0x00, 0x00, 0x00, 0x00


//--------------------- .nv.info._Z4waitv         --------------------------
	.section	.nv.info._Z4waitv,"",@"SHT_CUDA_INFO"
	.sectionflags	@""
	.align	4


	//----- nvinfo : EIATTR_CUDA_API_VERSION
	.align		4
        /*0000*/ 	.byte	0x04, 0x37
        /*0002*/ 	.short	(.L_7 - .L_6)
.L_6:
        /*0004*/ 	.word	0x00000082


	//----- nvinfo : EIATTR_SPARSE_MMA_MASK
	.align		4
.L_7:
        /*0008*/ 	.byte	0x03, 0x50
        /*000a*/ 	.short	0x0000


	//----- nvinfo : EIATTR_MAXREG_COUNT
	.align		4
        /*000c*/ 	.byte	0x03, 0x1b
        /*000e*/ 	.short	0x00ff


	//----- nvinfo : EIATTR_MERCURY_ISA_VERSION
	.align		4
        /*0010*/ 	.byte	0x03, 0x5f
        /*0012*/ 	.short	0x0101


	//----- nvinfo : EIATTR_VRC_CTA_INIT_COUNT
	.align		4
        /*0014*/ 	.byte	0x02, 0x4a
	.zero		1
	.zero		1


	//----- nvinfo : EIATTR_EXIT_INSTR_OFFSETS
	.align		4
        /*0018*/ 	.byte	0x04, 0x1c
        /*001a*/ 	.short	(.L_9 - .L_8)


	//   ....[0]....
.L_8:
        /*001c*/ 	.word	0x00000080


	//----- nvinfo : EIATTR_SW_WAR
	.align		4
.L_9:
        /*0020*/ 	.byte	0x04, 0x36
        /*0022*/ 	.short	(.L_11 - .L_10)
.L_10:
        /*0024*/ 	.word	0x00000008
.L_11:


//--------------------- .nv.callgraph             --------------------------
	.section	.nv.callgraph,"",@"SHT_CUDA_CALLGRAPH"
	.align	4
	.sectionentsize	8
	.align		4
        /*0000*/ 	.word	0x00000000
	.align		4
        /*0004*/ 	.word	0xffffffff
	.align		4
        /*0008*/ 	.word	0x00000000
	.align		4
        /*000c*/ 	.word	0xfffffffe
	.align		4
        /*0010*/ 	.word	0x00000000
	.align		4
        /*0014*/ 	.word	0xfffffffd
	.align		4
        /*0018*/ 	.word	0x00000000
	.align		4
        /*001c*/ 	.word	0xfffffffc


//--------------------- .text._Z4waitv            --------------------------
	.section	.text._Z4waitv,"ax",@progbits
	.align	128
        .global         _Z4waitv
        .type           _Z4waitv,@function
        .size           _Z4waitv,(.L_x_2 - _Z4waitv)
        .other          _Z4waitv,@"STO_CUDA_ENTRY STV_DEFAULT"
_Z4waitv:
.text._Z4waitv:
[----:B------:R-:W-:Y:S01]  /*0000*/  LDC R1, c[0x0][0x37c] ;  /* 0x0000df00ff017b82 */ /* 0x000fe20000000800 */
[----:B------:R-:W-:-:S07]  /*0010*/  CS2R R2, SR_CLOCKLO ;  /* 0x0000000000027805 */ /* 0x000fce0000015000 */
.L_x_0:
[----:B------:R-:W-:-:S06]  /*0020*/  CS2R R4, SR_CLOCKLO ;  /* 0x0000000000047805 */ /* 0x000fcc0000015000 */
[----:B------:R-:W-:-:S05]  /*0030*/  IADD3 R0, P0, PT, -R2, R4, RZ ;  /* 0x0000000402007210 */ /* 0x000fca0007f1e1ff */
[----:B------:R-:W-:Y:S01]  /*0040*/  IMAD.X R4, R5, 0x1, ~R3, P0 ;  /* 0x0000000105047824 */ /* 0x000fe200000e0e03 */
[----:B------:R-:W-:-:S04]  /*0050*/  ISETP.GE.U32.AND P0, PT, R0, 0x5f5e100, PT ;  /* 0x05f5e1000000780c */ /* 0x000fc80003f06070 */
[----:B------:R-:W-:-:S13]  /*0060*/  ISETP.GE.AND.EX P0, PT, R4, RZ, PT, P0 ;  /* 0x000000ff0400720c */ /* 0x000fda0003f06300 */
[----:B------:R-:W-:Y:S05]  /*0070*/  @!P0 BRA `(.L_x_0) ;  /* 0xfffffffc00e88947 */ /* 0x000fea000383ffff */
[----:B------:R-:W-:Y:S05]  /*0080*/  EXIT ;  /* 0x000000000000794d */ /* 0x000fea0003800000 */
.L_x_1:
[----:B------:R-:W-:-:S00]  /*0090*/  BRA `(.L_x_1) ;  /* 0xfffffffc00fc7947 */ /* 0x000fc0000383ffff */
[----:B------:R-:W-:-:S00]  /*00a0*/  NOP ;  /* 0x0000000000007918 */ /* 0x000fc00000000000 */
        /* <DEDUP_REMOVED lines=13> */
.L_x_2:


//--------------------- .nv.shared.reserved.0     --------------------------
	.section	.nv.shared.reserved.0,"aw",@nobits
	.weak		__nv_reservedSMEM_offset_0_alias
	.size		__nv_reservedSMEM_offset_0_alias, 0, 64
	.other		__nv_reservedSMEM_offset_0_alias,@"STO_CUDA_RESERVED_SHARED STV_DEFAULT"
__nv_reservedSMEM_offset_0_alias:
	.zero		0
	.zero		64


//--------------------- .nv.constant0._Z4waitv    --------------------------
	.section	.nv.constant0._Z4waitv,"a",@progbits
	.sectionflags	@""
	.align	4
.nv.constant0._Z4waitv:
	.zero		896


//--------------------- SYMBOLS --------------------------

	.type		.nv.reservedSmem.offset0,@object
	.size		.nv.reservedSmem.offset0,0x4
